//
// Generated by NVIDIA NVVM Compiler
//
// Compiler Build ID: CL-36424714
// Cuda compilation tools, release 13.0, V13.0.88
// Based on NVVM 20.0.0
//

.version 9.0
.target sm_100
.address_size 64

	// .globl	_Z10add_matrixPfS_S_ii
.extern .func  (.param .b32 func_retval0) vprintf
(
	.param .b64 vprintf_param_0,
	.param .b64 vprintf_param_1
)
;
.global .align 1 .b8 $str[4] = {37, 100, 10};

.visible .entry _Z10add_matrixPfS_S_ii(
	.param .u64 .ptr .align 1 _Z10add_matrixPfS_S_ii_param_0,
	.param .u64 .ptr .align 1 _Z10add_matrixPfS_S_ii_param_1,
	.param .u64 .ptr .align 1 _Z10add_matrixPfS_S_ii_param_2,
	.param .u32 _Z10add_matrixPfS_S_ii_param_3,
	.param .u32 _Z10add_matrixPfS_S_ii_param_4
)
{
	.local .align 8 .b8 	__local_depot0[8];
	.reg .b64 	%SP;
	.reg .b64 	%SPL;
	.reg .pred 	%p<4>;
	.reg .b32 	%r<18>;
	.reg .b32 	%f<4>;
	.reg .b64 	%rd<15>;

	mov.u64 	%SPL, __local_depot0;
	cvta.local.u64 	%SP, %SPL;
	ld.param.u64 	%rd1, [_Z10add_matrixPfS_S_ii_param_0];
	ld.param.u64 	%rd2, [_Z10add_matrixPfS_S_ii_param_1];
	ld.param.u64 	%rd3, [_Z10add_matrixPfS_S_ii_param_2];
	ld.param.u32 	%r4, [_Z10add_matrixPfS_S_ii_param_3];
	ld.param.u32 	%r5, [_Z10add_matrixPfS_S_ii_param_4];
	add.u64 	%rd4, %SP, 0;
	add.u64 	%rd5, %SPL, 0;
	mov.u32 	%r6, %tid.x;
	mov.u32 	%r7, %ntid.x;
	mov.u32 	%r8, %ctaid.x;
	mad.lo.s32 	%r1, %r7, %r8, %r6;
	mov.u32 	%r9, %tid.y;
	mov.u32 	%r10, %ntid.y;
	mov.u32 	%r11, %ctaid.y;
	mad.lo.s32 	%r12, %r10, %r11, %r9;
	st.local.u32 	[%rd5], %r1;
	mov.u64 	%rd6, $str;
	cvta.global.u64 	%rd7, %rd6;
	{ // callseq 0, 0
	.param .b64 param0;
	st.param.b64 	[param0], %rd7;
	.param .b64 param1;
	st.param.b64 	[param1], %rd4;
	.param .b32 retval0;
	call.uni (retval0), 
	vprintf, 
	(
	param0, 
	param1
	);
	ld.param.b32 	%r13, [retval0];
	} // callseq 0
	st.local.u32 	[%rd5], %r12;
	{ // callseq 1, 0
	.param .b64 param0;
	st.param.b64 	[param0], %rd7;
	.param .b64 param1;
	st.param.b64 	[param1], %rd4;
	.param .b32 retval0;
	call.uni (retval0), 
	vprintf, 
	(
	param0, 
	param1
	);
	ld.param.b32 	%r15, [retval0];
	} // callseq 1
	setp.ge.s32 	%p1, %r1, %r4;
	setp.ge.s32 	%p2, %r12, %r5;
	or.pred  	%p3, %p1, %p2;
	@%p3 bra 	$L__BB0_2;
	cvta.to.global.u64 	%rd8, %rd1;
	cvta.to.global.u64 	%rd9, %rd2;
	cvta.to.global.u64 	%rd10, %rd3;
	mad.lo.s32 	%r17, %r5, %r1, %r12;
	mul.wide.s32 	%rd11, %r17, 4;
	add.s64 	%rd12, %rd8, %rd11;
	ld.global.f32 	%f1, [%rd12];
	add.s64 	%rd13, %rd9, %rd11;
	ld.global.f32 	%f2, [%rd13];
	add.f32 	%f3, %f1, %f2;
	add.s64 	%rd14, %rd10, %rd11;
	st.global.f32 	[%rd14], %f3;
$L__BB0_2:
	ret;

}


// ===== COMPILED SASS (sm_100) =====

	.target	sm_100

	.elftype	@"ET_EXEC"


//--------------------- .note.nv.tkinfo           --------------------------
	.section	.note.nv.tkinfo,"",@"SHT_NOTE"
	.sectionflags	@"SHF_NOTE_NV_TKINFO"
	.tkinfo
        /*0018*/ 	.word	0x00000002
        /*0030*/ 	.string	""
        /*0030*/ 	.string	"ptxas"
        /*0030*/ 	.string	"Cuda compilation tools, release 13.0, V13.0.88"
        /*0030*/ 	.string	"Build cuda_13.0.r13.0/compiler.36424714_0"
        /*0030*/ 	.string	"-arch sm_100 -m 64 "



//--------------------- .note.nv.cuinfo           --------------------------
	.section	.note.nv.cuinfo,"",@"SHT_NOTE"
	.sectionflags	@"SHF_NOTE_NV_CUINFO"
        /*0018*/ 	.short	0x0002
        /*001a*/ 	.short	0x0064
        /*001c*/ 	.short	0x0082
	.zero		2


//--------------------- .nv.info                  --------------------------
	.section	.nv.info,"",@"SHT_CUDA_INFO"
	.align	4


	//----- nvinfo : EIATTR_REGCOUNT
	.align		4
        /*0000*/ 	.byte	0x04, 0x2f
        /*0002*/ 	.short	(.L_2 - .L_1)
	.align		4
.L_1:
        /*0004*/ 	.word	index@(_Z10add_matrixPfS_S_ii)
        /*0008*/ 	.word	0x00000018


	//----- nvinfo : EIATTR_FRAME_SIZE
	.align		4
.L_2:
        /*000c*/ 	.byte	0x04, 0x11
        /*000e*/ 	.short	(.L_4 - .L_3)
	.align		4
.L_3:
        /*0010*/ 	.word	index@(_Z10add_matrixPfS_S_ii)
        /*0014*/ 	.word	0x00000008


	//----- nvinfo : EIATTR_MIN_STACK_SIZE
	.align		4
.L_4:
        /*0018*/ 	.byte	0x04, 0x12
        /*001a*/ 	.short	(.L_6 - .L_5)
	.align		4
.L_5:
        /*001c*/ 	.word	index@(_Z10add_matrixPfS_S_ii)
        /*0020*/ 	.word	0x00000008
.L_6:


//--------------------- .nv.compat                --------------------------
	.section	.nv.compat,"",@"SHT_CUDA_COMPAT_INFO"
	.align	4
        /*0000*/ 	.byte	0x02, 0x09, 0x00, 0x00, 0x02, 0x02, 0x01, 0x00, 0x02, 0x05, 0x05, 0x00, 0x03, 0x07, 0x01, 0x01
        /*0010*/ 	.byte	0x02, 0x03, 0x00, 0x00, 0x02, 0x06, 0x01, 0x00, 0x04, 0x0b, 0x08, 0x00, 0x09, 0x00, 0x00, 0x00
        /*0020*/ 	.byte	0x00, 0x00, 0x00, 0x00


//--------------------- .nv.info._Z10add_matrixPfS_S_ii --------------------------
	.section	.nv.info._Z10add_matrixPfS_S_ii,"",@"SHT_CUDA_INFO"
	.sectionflags	@""
	.align	4


	//----- nvinfo : EIATTR_CUDA_API_VERSION
	.align		4
        /*0000*/ 	.byte	0x04, 0x37
        /*0002*/ 	.short	(.L_8 - .L_7)
.L_7:
        /*0004*/ 	.word	0x00000082


	//----- nvinfo : EIATTR_KPARAM_INFO
	.align		4
.L_8:
        /*0008*/ 	.byte	0x04, 0x17
        /*000a*/ 	.short	(.L_10 - .L_9)
.L_9:
        /*000c*/ 	.word	0x00000000
        /*0010*/ 	.short	0x0004
        /*0012*/ 	.short	0x001c
        /*0014*/ 	.byte	0x00, 0xf0, 0x11, 0x00


	//----- nvinfo : EIATTR_KPARAM_INFO
	.align		4
.L_10:
        /*0018*/ 	.byte	0x04, 0x17
        /*001a*/ 	.short	(.L_12 - .L_11)
.L_11:
        /*001c*/ 	.word	0x00000000
        /*0020*/ 	.short	0x0003
        /*0022*/ 	.short	0x0018
        /*0024*/ 	.byte	0x00, 0xf0, 0x11, 0x00


	//----- nvinfo : EIATTR_KPARAM_INFO
	.align		4
.L_12:
        /*0028*/ 	.byte	0x04, 0x17
        /*002a*/ 	.short	(.L_14 - .L_13)
.L_13:
        /*002c*/ 	.word	0x00000000
        /*0030*/ 	.short	0x0002
        /*0032*/ 	.short	0x0010
        /*0034*/ 	.byte	0x00, 0xf5, 0x21, 0x00


	//----- nvinfo : EIATTR_KPARAM_INFO
	.align		4
.L_14:
        /*0038*/ 	.byte	0x04, 0x17
        /*003a*/ 	.short	(.L_16 - .L_15)
.L_15:
        /*003c*/ 	.word	0x00000000
        /*0040*/ 	.short	0x0001
        /*0042*/ 	.short	0x0008
        /*0044*/ 	.byte	0x00, 0xf5, 0x21, 0x00


	//----- nvinfo : EIATTR_KPARAM_INFO
	.align		4
.L_16:
        /*0048*/ 	.byte	0x04, 0x17
        /*004a*/ 	.short	(.L_18 - .L_17)
.L_17:
        /*004c*/ 	.word	0x00000000
        /*0050*/ 	.short	0x0000
        /*0052*/ 	.short	0x0000
        /*0054*/ 	.byte	0x00, 0xf5, 0x21, 0x00


	//----- nvinfo : EIATTR_SPARSE_MMA_MASK
	.align		4
.L_18:
        /*0058*/ 	.byte	0x03, 0x50
        /*005a*/ 	.short	0x0000


	//----- nvinfo : EIATTR_MAXREG_COUNT
	.align		4
        /*005c*/ 	.byte	0x03, 0x1b
        /*005e*/ 	.short	0x00ff


	//----- nvinfo : EIATTR_EXTERNS
	.align		4
        /*0060*/ 	.byte	0x04, 0x0f
        /*0062*/ 	.short	(.L_20 - .L_19)


	//   ....[0]....
	.align		4
.L_19:
        /*0064*/ 	.word	index@(vprintf)


	//----- nvinfo : EIATTR_MERCURY_ISA_VERSION
	.align		4
.L_20:
        /*0068*/ 	.byte	0x03, 0x5f
        /*006a*/ 	.short	0x0101


	//----- nvinfo : EIATTR_VRC_CTA_INIT_COUNT
	.align		4
        /*006c*/ 	.byte	0x02, 0x4a
	.zero		1
	.zero		1


	//----- nvinfo : EIATTR_SYSCALL_OFFSETS
	.align		4
        /*0070*/ 	.byte	0x04, 0x46
        /*0072*/ 	.short	(.L_22 - .L_21)


	//   ....[0]....
.L_21:
        /*0074*/ 	.word	0x00000170


	//   ....[1]....
        /*0078*/ 	.word	0x00000200


	//----- nvinfo : EIATTR_EXIT_INSTR_OFFSETS
	.align		4
.L_22:
        /*007c*/ 	.byte	0x04, 0x1c
        /*007e*/ 	.short	(.L_24 - .L_23)


	//   ....[0]....
.L_23:
        /*0080*/ 	.word	0x00000240


	//   ....[1]....
        /*0084*/ 	.word	0x00000310


	//----- nvinfo : EIATTR_CRS_STACK_SIZE
	.align		4
.L_24:
        /*0088*/ 	.byte	0x04, 0x1e
        /*008a*/ 	.short	(.L_26 - .L_25)
.L_25:
        /*008c*/ 	.word	0x00000000


	//----- nvinfo : EIATTR_CBANK_PARAM_SIZE
	.align		4
.L_26:
        /*0090*/ 	.byte	0x03, 0x19
        /*0092*/ 	.short	0x0020


	//----- nvinfo : EIATTR_PARAM_CBANK
	.align		4
        /*0094*/ 	.byte	0x04, 0x0a
        /*0096*/ 	.short	(.L_28 - .L_27)
	.align		4
.L_27:
        /*0098*/ 	.word	index@(.nv.constant0._Z10add_matrixPfS_S_ii)
        /*009c*/ 	.short	0x0380
        /*009e*/ 	.short	0x0020


	//----- nvinfo : EIATTR_SW_WAR
	.align		4
.L_28:
        /*00a0*/ 	.byte	0x04, 0x36
        /*00a2*/ 	.short	(.L_30 - .L_29)
.L_29:
        /*00a4*/ 	.word	0x00000008
.L_30:


//--------------------- .nv.callgraph             --------------------------
	.section	.nv.callgraph,"",@"SHT_CUDA_CALLGRAPH"
	.align	4
	.sectionentsize	8
	.align		4
        /*0000*/ 	.word	0x00000000
	.align		4
        /*0004*/ 	.word	0xffffffff
	.align		4
        /*0008*/ 	.word	index@(_Z10add_matrixPfS_S_ii)
	.align		4
        /*000c*/ 	.word	index@(vprintf)
	.align		4
        /*0010*/ 	.word	0x00000000
	.align		4
        /*0014*/ 	.word	0xfffffffe
	.align		4
        /*0018*/ 	.word	0x00000000
	.align		4
        /*001c*/ 	.word	0xfffffffd
	.align		4
        /*0020*/ 	.word	0x00000000
	.align		4
        /*0024*/ 	.word	0xfffffffc


//--------------------- .nv.constant4             --------------------------
	.section	.nv.constant4,"a",@progbits
	.align	8
	.align		8
.nv.constant4:
        /*0000*/ 	.dword	vprintf
	.align		8
        /*0008*/ 	.dword	$str


//--------------------- .text._Z10add_matrixPfS_S_ii --------------------------
	.section	.text._Z10add_matrixPfS_S_ii,"ax",@progbits
	.align	128
        .global         _Z10add_matrixPfS_S_ii
        .type           _Z10add_matrixPfS_S_ii,@function
        .size           _Z10add_matrixPfS_S_ii,(.L_x_3 - _Z10add_matrixPfS_S_ii)
        .other          _Z10add_matrixPfS_S_ii,@"STO_CUDA_ENTRY STV_DEFAULT"
_Z10add_matrixPfS_S_ii:
.text._Z10add_matrixPfS_S_ii:
[----:B------:R-:W0:Y:S01]  /*0000*/  LDC R1, c[0x0][0x37c] ;  /* 0x0000df00ff017b82 */ /* 0x000e220000000800 */
[----:B------:R-:W1:Y:S01]  /*0010*/  S2R R2, SR_TID.X ;  /* 0x0000000000027919 */ /* 0x000e620000002100 */
[----:B------:R-:W2:Y:S01]  /*0020*/  LDCU UR5, c[0x0][0x2fc] ;  /* 0x00005f80ff0577ac */ /* 0x000ea20008000800 */
[----:B0-----:R-:W-:Y:S01]  /*0030*/  IADD3 R1, PT, PT, R1, -0x8, RZ ;  /* 0xfffffff801017810 */ /* 0x001fe20007ffe0ff */
[----:B------:R-:W1:Y:S01]  /*0040*/  S2R R3, SR_CTAID.X ;  /* 0x0000000000037919 */ /* 0x000e620000002500 */
[----:B------:R-:W1:Y:S01]  /*0050*/  LDCU UR6, c[0x0][0x360] ;  /* 0x00006c00ff0677ac */ /* 0x000e620008000800 */
[----:B------:R-:W-:Y:S01]  /*0060*/  MOV R17, 0x0 ;  /* 0x0000000000117802 */ /* 0x000fe20000000f00 */
[----:B------:R-:W0:Y:S01]  /*0070*/  S2R R16, SR_TID.Y ;  /* 0x0000000000107919 */ /* 0x000e220000002200 */
[----:B------:R-:W3:Y:S02]  /*0080*/  LDCU UR4, c[0x0][0x2f8] ;  /* 0x00005f00ff0477ac */ /* 0x000ee40008000800 */
[----:B------:R4:W4:Y:S01]  /*0090*/  LDC.64 R8, c[0x4][R17] ;  /* 0x0100000011087b82 */ /* 0x0009220000000a00 */
[----:B------:R-:W0:Y:S01]  /*00a0*/  S2R R5, SR_CTAID.Y ;  /* 0x0000000000057919 */ /* 0x000e220000002600 */
[----:B------:R-:W0:Y:S01]  /*00b0*/  LDCU UR7, c[0x0][0x364] ;  /* 0x00006c80ff0777ac */ /* 0x000e220008000800 */
[----:B------:R-:W5:Y:S01]  /*00c0*/  LDCU.64 UR8, c[0x4][0x8] ;  /* 0x01000100ff0877ac */ /* 0x000f620008000a00 */
[----:B---3--:R-:W-:-:S04]  /*00d0*/  IADD3 R18, P0, PT, R1, UR4, RZ ;  /* 0x0000000401127c10 */ /* 0x008fc8000ff1e0ff */
[----:B------:R-:W-:Y:S01]  /*00e0*/  MOV R6, R18 ;  /* 0x0000001200067202 */ /* 0x000fe20000000f00 */
[----:B--2---:R-:W-:Y:S01]  /*00f0*/  IMAD.X R19, RZ, RZ, UR5, P0 ;  /* 0x00000005ff137e24 */ /* 0x004fe200080e06ff */
[----:B-----5:R-:W-:Y:S01]  /*0100*/  MOV R4, UR8 ;  /* 0x0000000800047c02 */ /* 0x020fe20008000f00 */
[----:B-1----:R-:W-:Y:S02]  /*0110*/  IMAD R2, R3, UR6, R2 ;  /* 0x0000000603027c24 */ /* 0x002fe4000f8e0202 */
[----:B------:R-:W-:-:S03]  /*0120*/  IMAD.MOV.U32 R7, RZ, RZ, R19 ;  /* 0x000000ffff077224 */ /* 0x000fc600078e0013 */
[----:B------:R1:W-:Y:S01]  /*0130*/  STL [R1], R2 ;  /* 0x0000000201007387 */ /* 0x0003e20000100800 */
[----:B0-----:R-:W-:Y:S02]  /*0140*/  IMAD R16, R5, UR7, R16 ;  /* 0x0000000705107c24 */ /* 0x001fe4000f8e0210 */
[----:B------:R-:W-:-:S07]  /*0150*/  IMAD.U32 R5, RZ, RZ, UR9 ;  /* 0x00000009ff057e24 */ /* 0x000fce000f8e00ff */
[----:B------:R-:W-:-:S07]  /*0160*/  LEPC R20, `(.L_x_0) ;  /* 0x000000001014794e */ /* 0x000fce0000000000 */
[----:B-1--4-:R-:W-:Y:S05]  /*0170*/  CALL.ABS.NOINC R8 ;  /* 0x0000000008007343 */ /* 0x012fea0003c00000 */
.L_x_0:
[----:B------:R0:W-:Y:S01]  /*0180*/  STL [R1], R16 ;  /* 0x0000001001007387 */ /* 0x0001e20000100800 */
[----:B------:R0:W1:Y:S01]  /*0190*/  LDC.64 R8, c[0x4][R17] ;  /* 0x0100000011087b82 */ /* 0x0000620000000a00 */
[----:B------:R-:W2:Y:S01]  /*01a0*/  LDCU.64 UR4, c[0x4][0x8] ;  /* 0x01000100ff0477ac */ /* 0x000ea20008000a00 */
[----:B------:R-:W-:Y:S02]  /*01b0*/  MOV R6, R18 ;  /* 0x0000001200067202 */ /* 0x000fe40000000f00 */
[----:B------:R-:W-:Y:S02]  /*01c0*/  MOV R7, R19 ;  /* 0x0000001300077202 */ /* 0x000fe40000000f00 */
[----:B--2---:R-:W-:Y:S01]  /*01d0*/  MOV R4, UR4 ;  /* 0x0000000400047c02 */ /* 0x004fe20008000f00 */
[----:B0-----:R-:W-:-:S07]  /*01e0*/  IMAD.U32 R5, RZ, RZ, UR5 ;  /* 0x00000005ff057e24 */ /* 0x001fce000f8e00ff */
[----:B------:R-:W-:-:S07]  /*01f0*/  LEPC R20, `(.L_x_1) ;  /* 0x000000001014794e */ /* 0x000fce0000000000 */
[----:B-1----:R-:W-:Y:S05]  /*0200*/  CALL.ABS.NOINC R8 ;  /* 0x0000000008007343 */ /* 0x002fea0003c00000 */
.L_x_1:
[----:B------:R-:W0:Y:S02]  /*0210*/  LDC.64 R8, c[0x0][0x398] ;  /* 0x0000e600ff087b82 */ /* 0x000e240000000a00 */
[----:B0-----:R-:W-:-:S04]  /*0220*/  ISETP.GE.AND P0, PT, R16, R9, PT ;  /* 0x000000091000720c */ /* 0x001fc80003f06270 */
[----:B------:R-:W-:-:S13]  /*0230*/  ISETP.GE.OR P0, PT, R2, R8, P0 ;  /* 0x000000080200720c */ /* 0x000fda0000706670 */
[----:B------:R-:W-:Y:S05]  /*0240*/  @P0 EXIT ;  /* 0x000000000000094d */ /* 0x000fea0003800000 */
[----:B------:R-:W0:Y:S01]  /*0250*/  LDC.64 R4, c[0x0][0x380] ;  /* 0x0000e000ff047b82 */ /* 0x000e220000000a00 */
[----:B------:R-:W1:Y:S01]  /*0260*/  LDCU.64 UR4, c[0x0][0x358] ;  /* 0x00006b00ff0477ac */ /* 0x000e620008000a00 */
[----:B------:R-:W-:-:S06]  /*0270*/  IMAD R9, R2, R9, R16 ;  /* 0x0000000902097224 */ /* 0x000fcc00078e0210 */
[----:B------:R-:W2:Y:S01]  /*0280*/  LDC.64 R6, c[0x0][0x388] ;  /* 0x0000e200ff067b82 */ /* 0x000ea20000000a00 */
[----:B0-----:R-:W-:-:S06]  /*0290*/  IMAD.WIDE R2, R9, 0x4, R4 ;  /* 0x0000000409027825 */ /* 0x001fcc00078e0204 */
[----:B-1----:R-:W3:Y:S01]  /*02a0*/  LDG.E R2, desc[UR4][R2.64] ;  /* 0x0000000402027981 */ /* 0x002ee2000c1e1900 */
[C---:B--2---:R-:W-:Y:S02]  /*02b0*/  IMAD.WIDE R4, R9.reuse, 0x4, R6 ;  /* 0x0000000409047825 */ /* 0x044fe400078e0206 */
[----:B------:R-:W0:Y:S04]  /*02c0*/  LDC.64 R6, c[0x0][0x390] ;  /* 0x0000e400ff067b82 */ /* 0x000e280000000a00 */
[----:B------:R-:W3:Y:S01]  /*02d0*/  LDG.E R5, desc[UR4][R4.64] ;  /* 0x0000000404057981 */ /* 0x000ee2000c1e1900 */
[----:B0-----:R-:W-:-:S04]  /*02e0*/  IMAD.WIDE R6, R9, 0x4, R6 ;  /* 0x0000000409067825 */ /* 0x001fc800078e0206 */
[----:B---3--:R-:W-:-:S05]  /*02f0*/  FADD R9, R2, R5 ;  /* 0x0000000502097221 */ /* 0x008fca0000000000 */
[----:B------:R-:W-:Y:S01]  /*0300*/  STG.E desc[UR4][R6.64], R9 ;  /* 0x0000000906007986 */ /* 0x000fe2000c101904 */
[----:B------:R-:W-:Y:S05]  /*0310*/  EXIT ;  /* 0x000000000000794d */ /* 0x000fea0003800000 */
.L_x_2:
[----:B------:R-:W-:-:S00]  /*0320*/  BRA `(.L_x_2) ;  /* 0xfffffffc00fc7947 */ /* 0x000fc0000383ffff */
[----:B------:R-:W-:-:S00]  /*0330*/  NOP ;  /* 0x0000000000007918 */ /* 0x000fc00000000000 */
        /* <DEDUP_REMOVED lines=12> */
.L_x_3:


//--------------------- .nv.global.init           --------------------------
	.section	.nv.global.init,"aw",@progbits
.nv.global.init:
	.type		$str,@object
	.size		$str,(.L_0 - $str)
$str:
        /*0000*/ 	.byte	0x25, 0x64, 0x0a, 0x00
.L_0:


//--------------------- .nv.shared.reserved.0     --------------------------
	.section	.nv.shared.reserved.0,"aw",@nobits
	.weak		__nv_reservedSMEM_offset_0_alias
	.size		__nv_reservedSMEM_offset_0_alias, 0, 64
	.other		__nv_reservedSMEM_offset_0_alias,@"STO_CUDA_RESERVED_SHARED STV_DEFAULT"
__nv_reservedSMEM_offset_0_alias:
	.zero		0
	.zero		64


//--------------------- .nv.constant0._Z10add_matrixPfS_S_ii --------------------------
	.section	.nv.constant0._Z10add_matrixPfS_S_ii,"a",@progbits
	.sectionflags	@""
	.align	4
.nv.constant0._Z10add_matrixPfS_S_ii:
	.zero		928


//--------------------- SYMBOLS --------------------------

	.type		.nv.reservedSmem.offset0,@object
	.size		.nv.reservedSmem.offset0,0x4
	.type		vprintf,@function
